	.headerflags	@"EF_CUDA_TEXMODE_UNIFIED EF_CUDA_64BIT_ADDRESS EF_CUDA_ACCELERATORS EF_CUDA_SM90 EF_CUDA_VIRTUAL_SM(EF_CUDA_SM90)"
	.elftype	@"ET_EXEC"


//--------------------- .nv.info                  --------------------------
	.section	.nv.info,"",@"SHT_CUDA_INFO"
	.align	4


	//----- nvinfo : EIATTR_REGCOUNT
	.align		4
        /*0000*/ 	.byte	0x04, 0x2f
        /*0002*/ 	.short	(.L_1 - .L_0)
	.align		4
.L_0:
        /*0004*/ 	.word	index@(triton_poi_fused__unsafe_index_add_mul_sub_40)
        /*0008*/ 	.word	0x00000018


	//----- nvinfo : EIATTR_MIN_STACK_SIZE
	.align		4
.L_1:
        /*000c*/ 	.byte	0x04, 0x12
        /*000e*/ 	.short	(.L_3 - .L_2)
	.align		4
.L_2:
        /*0010*/ 	.word	index@(triton_poi_fused__unsafe_index_add_mul_sub_40)
        /*0014*/ 	.word	0x00000000


	//----- nvinfo : EIATTR_FRAME_SIZE
	.align		4
.L_3:
        /*0018*/ 	.byte	0x04, 0x11
        /*001a*/ 	.short	(.L_5 - .L_4)
	.align		4
.L_4:
        /*001c*/ 	.word	index@(triton_poi_fused__unsafe_index_add_mul_sub_40)
        /*0020*/ 	.word	0x00000000


	//----- nvinfo : EIATTR_MIN_STACK_SIZE
	.align		4
.L_5:
        /*0024*/ 	.byte	0x04, 0x12
        /*0026*/ 	.short	(.L_7 - .L_6)
	.align		4
.L_6:
        /*0028*/ 	.word	index@(triton_poi_fused__unsafe_index_add_mul_sub_40)
        /*002c*/ 	.word	0x00000000
.L_7:


//--------------------- .nv.info.triton_poi_fused__unsafe_index_add_mul_sub_40 --------------------------
	.section	.nv.info.triton_poi_fused__unsafe_index_add_mul_sub_40,"",@"SHT_CUDA_INFO"
	.sectionflags	@""
	.align	4


	//----- nvinfo : EIATTR_CUDA_API_VERSION
	.align		4
        /*0000*/ 	.byte	0x04, 0x37
        /*0002*/ 	.short	(.L_9 - .L_8)
.L_8:
        /*0004*/ 	.word	0x0000007c


	//----- nvinfo : EIATTR_KPARAM_INFO
	.align		4
.L_9:
        /*0008*/ 	.byte	0x04, 0x17
        /*000a*/ 	.short	(.L_11 - .L_10)
.L_10:
        /*000c*/ 	.word	0x00000000
        /*0010*/ 	.short	0x0006
        /*0012*/ 	.short	0x0030
        /*0014*/ 	.byte	0x00, 0xf0, 0x11, 0x00


	//----- nvinfo : EIATTR_KPARAM_INFO
	.align		4
.L_11:
        /*0018*/ 	.byte	0x04, 0x17
        /*001a*/ 	.short	(.L_13 - .L_12)
.L_12:
        /*001c*/ 	.word	0x00000000
        /*0020*/ 	.short	0x0005
        /*0022*/ 	.short	0x0028
        /*0024*/ 	.byte	0x00, 0xf4, 0x21, 0x00


	//----- nvinfo : EIATTR_KPARAM_INFO
	.align		4
.L_13:
        /*0028*/ 	.byte	0x04, 0x17
        /*002a*/ 	.short	(.L_15 - .L_14)
.L_14:
        /*002c*/ 	.word	0x00000000
        /*0030*/ 	.short	0x0004
        /*0032*/ 	.short	0x0020
        /*0034*/ 	.byte	0x00, 0xf4, 0x21, 0x00


	//----- nvinfo : EIATTR_KPARAM_INFO
	.align		4
.L_15:
        /*0038*/ 	.byte	0x04, 0x17
        /*003a*/ 	.short	(.L_17 - .L_16)
.L_16:
        /*003c*/ 	.word	0x00000000
        /*0040*/ 	.short	0x0003
        /*0042*/ 	.short	0x0018
        /*0044*/ 	.byte	0x00, 0xf4, 0x21, 0x00


	//----- nvinfo : EIATTR_KPARAM_INFO
	.align		4
.L_17:
        /*0048*/ 	.byte	0x04, 0x17
        /*004a*/ 	.short	(.L_19 - .L_18)
.L_18:
        /*004c*/ 	.word	0x00000000
        /*0050*/ 	.short	0x0002
        /*0052*/ 	.short	0x0010
        /*0054*/ 	.byte	0x00, 0xf4, 0x21, 0x00


	//----- nvinfo : EIATTR_KPARAM_INFO
	.align		4
.L_19:
        /*0058*/ 	.byte	0x04, 0x17
        /*005a*/ 	.short	(.L_21 - .L_20)
.L_20:
        /*005c*/ 	.word	0x00000000
        /*0060*/ 	.short	0x0001
        /*0062*/ 	.short	0x0008
        /*0064*/ 	.byte	0x00, 0xf4, 0x21, 0x00


	//----- nvinfo : EIATTR_KPARAM_INFO
	.align		4
.L_21:
        /*0068*/ 	.byte	0x04, 0x17
        /*006a*/ 	.short	(.L_23 - .L_22)
.L_22:
        /*006c*/ 	.word	0x00000000
        /*0070*/ 	.short	0x0000
        /*0072*/ 	.short	0x0000
        /*0074*/ 	.byte	0x00, 0xf4, 0x21, 0x00


	//----- nvinfo : EIATTR_SPARSE_MMA_MASK
	.align		4
.L_23:
        /*0078*/ 	.byte	0x03, 0x50
        /*007a*/ 	.short	0x0000


	//----- nvinfo : EIATTR_MAXREG_COUNT
	.align		4
        /*007c*/ 	.byte	0x03, 0x1b
        /*007e*/ 	.short	0x00ff


	//----- nvinfo : EIATTR_EXIT_INSTR_OFFSETS
	.align		4
        /*0080*/ 	.byte	0x04, 0x1c
        /*0082*/ 	.short	(.L_25 - .L_24)


	//   ....[0]....
.L_24:
        /*0084*/ 	.word	0x000005c0


	//----- nvinfo : EIATTR_REQNTID
	.align		4
.L_25:
        /*0088*/ 	.byte	0x04, 0x10
        /*008a*/ 	.short	(.L_27 - .L_26)
.L_26:
        /*008c*/ 	.word	0x00000100
        /*0090*/ 	.word	0x00000001
        /*0094*/ 	.word	0x00000001


	//----- nvinfo : EIATTR_CBANK_PARAM_SIZE
	.align		4
.L_27:
        /*0098*/ 	.byte	0x03, 0x19
        /*009a*/ 	.short	0x0034


	//----- nvinfo : EIATTR_PARAM_CBANK
	.align		4
        /*009c*/ 	.byte	0x04, 0x0a
        /*009e*/ 	.short	(.L_29 - .L_28)
	.align		4
.L_28:
        /*00a0*/ 	.word	index@(.nv.constant0.triton_poi_fused__unsafe_index_add_mul_sub_40)
        /*00a4*/ 	.short	0x0210
        /*00a6*/ 	.short	0x0034


	//----- nvinfo : EIATTR_SW_WAR
	.align		4
.L_29:
        /*00a8*/ 	.byte	0x04, 0x36
        /*00aa*/ 	.short	(.L_31 - .L_30)
.L_30:
        /*00ac*/ 	.word	0x00000008
.L_31:


//--------------------- .nv.callgraph             --------------------------
	.section	.nv.callgraph,"",@"SHT_CUDA_CALLGRAPH"
	.align	4
	.sectionentsize	8
	.align		4
        /*0000*/ 	.word	0x00000000
	.align		4
        /*0004*/ 	.word	0xffffffff
	.align		4
        /*0008*/ 	.word	0x00000000
	.align		4
        /*000c*/ 	.word	0xfffffffe
	.align		4
        /*0010*/ 	.word	0x00000000
	.align		4
        /*0014*/ 	.word	0xfffffffd
	.align		4
        /*0018*/ 	.word	0x00000000
	.align		4
        /*001c*/ 	.word	0xfffffffc


//--------------------- .text.triton_poi_fused__unsafe_index_add_mul_sub_40 --------------------------
	.section	.text.triton_poi_fused__unsafe_index_add_mul_sub_40,"ax",@progbits
	.align	128
        .global         triton_poi_fused__unsafe_index_add_mul_sub_40
        .type           triton_poi_fused__unsafe_index_add_mul_sub_40,@function
        .size           triton_poi_fused__unsafe_index_add_mul_sub_40,(.L_x_1 - triton_poi_fused__unsafe_index_add_mul_sub_40)
        .other          triton_poi_fused__unsafe_index_add_mul_sub_40,@"STO_CUDA_ENTRY STV_DEFAULT"
triton_poi_fused__unsafe_index_add_mul_sub_40:
.text.triton_poi_fused__unsafe_index_add_mul_sub_40:
[----:B------:R-:W-:Y:S01]  /*0000*/  LDC R1, c[0x0][0x28] ;  /* 0x00000a00ff017b82 */ /* 0x000fe20000000800 */
[----:B------:R-:W1:Y:S07]  /*0010*/  S2R R0, SR_TID.X ;  /* 0x0000000000007919 */ /* 0x000e6e0000002100 */
[----:B------:R-:W2:Y:S01]  /*0020*/  LDC.64 R8, c[0x0][0x218] ;  /* 0x00008600ff087b82 */ /* 0x000ea20000000a00 */
[----:B------:R-:W-:Y:S01]  /*0030*/  ULDC.64 UR4, c[0x0][0x208] ;  /* 0x0000820000047ab9 */ /* 0x000fe20000000a00 */
[----:B------:R-:W-:Y:S01]  /*0040*/  ULDC.64 UR6, c[0x0][0x220] ;  /* 0x0000880000067ab9 */ /* 0x000fe20000000a00 */
[----:B------:R-:W3:Y:S05]  /*0050*/  S2R R3, SR_CTAID.X ;  /* 0x0000000000037919 */ /* 0x000eea0000002500 */
[----:B------:R-:W4:Y:S01]  /*0060*/  LDC.64 R12, c[0x0][0x210] ;  /* 0x00008400ff0c7b82 */ /* 0x000f220000000a00 */
[----:B-1----:R-:W-:-:S05]  /*0070*/  IMAD.SHL.U32 R0, R0, 0x2, RZ ;  /* 0x0000000200007824 */ /* 0x002fca00078e00ff */
[----:B------:R-:W-:-:S05]  /*0080*/  LOP3.LUT R0, R0, 0x1fe, RZ, 0xc0, !PT ;  /* 0x000001fe00007812 */ /* 0x000fca00078ec0ff */
[----:B---3--:R-:W-:-:S05]  /*0090*/  IMAD R0, R3, 0x200, R0 ;  /* 0x0000020003007824 */ /* 0x008fca00078e0200 */
[----:B------:R-:W-:-:S04]  /*00a0*/  SHF.R.S32.HI R5, RZ, 0x1f, R0 ;  /* 0x0000001fff057819 */ /* 0x000fc80000011400 */
[----:B------:R-:W-:Y:S02]  /*00b0*/  LEA.HI R6, R5, R0, RZ, 0x3 ;  /* 0x0000000005067211 */ /* 0x000fe400078f18ff */
[----:B------:R-:W1:Y:S02]  /*00c0*/  LDC.64 R4, c[0x0][0x228] ;  /* 0x00008a00ff047b82 */ /* 0x000e640000000a00 */
[----:B------:R-:W-:-:S05]  /*00d0*/  LOP3.LUT R7, R6, 0xfffffff8, RZ, 0xc0, !PT ;  /* 0xfffffff806077812 */ /* 0x000fca00078ec0ff */
[----:B------:R-:W-:-:S04]  /*00e0*/  IMAD.IADD R2, R0, 0x1, -R7 ;  /* 0x0000000100027824 */ /* 0x000fc800078e0a07 */
[----:B--2---:R-:W-:Y:S01]  /*00f0*/  IMAD.WIDE R8, R2, 0x8, R8 ;  /* 0x0000000802087825 */ /* 0x004fe200078e0208 */
[----:B------:R-:W-:-:S05]  /*0100*/  SHF.R.S32.HI R14, RZ, 0x3, R6 ;  /* 0x00000003ff0e7819 */ /* 0x000fca0000011406 */
[----:B------:R-:W2:Y:S01]  /*0110*/  LDG.E.EL.128 R8, desc[UR4][R8.64] ;  /* 0x0000000408087981 */ /* 0x000ea2000c2e1d00 */
[----:B------:R-:W-:-:S04]  /*0120*/  LEA.HI R6, R14, R14, RZ, 0x3 ;  /* 0x0000000e0e067211 */ /* 0x000fc800078f18ff */
[----:B------:R-:W-:Y:S01]  /*0130*/  LOP3.LUT R15, R6, 0xfffffff8, RZ, 0xc0, !PT ;  /* 0xfffffff8060f7812 */ /* 0x000fe200078ec0ff */
[----:B-1----:R-:W-:-:S04]  /*0140*/  IMAD.WIDE R4, R2, 0x8, R4 ;  /* 0x0000000802047825 */ /* 0x002fc800078e0204 */
[----:B------:R-:W-:Y:S02]  /*0150*/  IMAD.IADD R15, R14, 0x1, -R15 ;  /* 0x000000010e0f7824 */ /* 0x000fe400078e0a0f */
[----:B------:R-:W3:Y:S02]  /*0160*/  LDG.E.EL.128 R4, desc[UR4][R4.64] ;  /* 0x0000000404047981 */ /* 0x000ee4000c2e1d00 */
[----:B----4-:R-:W-:-:S06]  /*0170*/  IMAD.WIDE R12, R15, 0x8, R12 ;  /* 0x000000080f0c7825 */ /* 0x010fcc00078e020c */
[----:B------:R-:W4:Y:S01]  /*0180*/  LDG.E.EL.64 R12, desc[UR4][R12.64] ;  /* 0x000000040c0c7981 */ /* 0x000f22000c2e1b00 */
[----:B------:R-:W-:-:S04]  /*0190*/  SHF.R.S32.HI R3, RZ, 0x16, R3 ;  /* 0x00000016ff037819 */ /* 0x000fc80000011403 */
[----:B------:R-:W-:-:S04]  /*01a0*/  SGXT R3, R3, 0x1 ;  /* 0x000000010303781a */ /* 0x000fc80000000200 */
[----:B------:R-:W-:Y:S02]  /*01b0*/  LEA.HI R3, R3, R0, RZ, 0x6 ;  /* 0x0000000003037211 */ /* 0x000fe400078f30ff */
[----:B--2---:R-:W-:Y:S02]  /*01c0*/  IADD3 R17, P2, R8, 0x3, RZ ;  /* 0x0000000308117810 */ /* 0x004fe40007f5e0ff */
[----:B------:R-:W-:Y:S02]  /*01d0*/  IADD3 R15, P1, R10, 0x3, RZ ;  /* 0x000000030a0f7810 */ /* 0x000fe40007f3e0ff */
[----:B------:R-:W-:Y:S01]  /*01e0*/  ISETP.GE.AND P0, PT, R9, RZ, PT ;  /* 0x000000ff0900720c */ /* 0x000fe20003f06270 */
[----:B------:R-:W-:Y:S01]  /*01f0*/  IMAD.X R21, RZ, RZ, R9, P2 ;  /* 0x000000ffff157224 */ /* 0x000fe200010e0609 */
[----:B------:R-:W-:Y:S01]  /*0200*/  ISETP.GE.AND P2, PT, R11, RZ, PT ;  /* 0x000000ff0b00720c */ /* 0x000fe20003f46270 */
[----:B------:R-:W-:Y:S01]  /*0210*/  IMAD.X R19, RZ, RZ, R11, P1 ;  /* 0x000000ffff137224 */ /* 0x000fe200008e060b */
[----:B------:R-:W-:-:S02]  /*0220*/  SEL R16, R17, R8, !P0 ;  /* 0x0000000811107207 */ /* 0x000fc40004000000 */
[----:B------:R-:W-:Y:S02]  /*0230*/  SEL R17, R21, R9, !P0 ;  /* 0x0000000915117207 */ /* 0x000fe40004000000 */
[----:B------:R-:W-:Y:S02]  /*0240*/  SEL R9, R15, R10, !P2 ;  /* 0x0000000a0f097207 */ /* 0x000fe40005000000 */
[----:B------:R-:W-:Y:S02]  /*0250*/  SEL R14, R19, R11, !P2 ;  /* 0x0000000b130e7207 */ /* 0x000fe40005000000 */
[----:B------:R-:W-:Y:S02]  /*0260*/  LEA R10, P1, R16, UR6, 0x2 ;  /* 0x00000006100a7c11 */ /* 0x000fe4000f8210ff */
[----:B---3--:R-:W-:Y:S02]  /*0270*/  IADD3 R15, P0, R4, 0x3, RZ ;  /* 0x00000003040f7810 */ /* 0x008fe40007f1e0ff */
[----:B------:R-:W-:-:S02]  /*0280*/  LEA R8, P2, R9, UR6, 0x2 ;  /* 0x0000000609087c11 */ /* 0x000fc4000f8410ff */
[----:B------:R-:W-:Y:S01]  /*0290*/  LEA.HI.X R11, R16, UR7, R17, 0x2, P1 ;  /* 0x00000007100b7c11 */ /* 0x000fe200088f1411 */
[----:B------:R-:W-:Y:S01]  /*02a0*/  IMAD.X R19, RZ, RZ, R5, P0 ;  /* 0x000000ffff137224 */ /* 0x000fe200000e0605 */
[----:B------:R-:W-:Y:S02]  /*02b0*/  LEA.HI.X R9, R9, UR7, R14, 0x2, P2 ;  /* 0x0000000709097c11 */ /* 0x000fe400090f140e */
[----:B------:R-:W-:Y:S02]  /*02c0*/  ISETP.GE.AND P1, PT, R5, RZ, PT ;  /* 0x000000ff0500720c */ /* 0x000fe40003f26270 */
[----:B------:R-:W-:Y:S02]  /*02d0*/  IADD3 R17, P2, R6, 0x3, RZ ;  /* 0x0000000306117810 */ /* 0x000fe40007f5e0ff */
[----:B------:R-:W-:Y:S02]  /*02e0*/  ISETP.GE.AND P0, PT, R7, RZ, PT ;  /* 0x000000ff0700720c */ /* 0x000fe40003f06270 */
[----:B------:R-:W-:-:S02]  /*02f0*/  SEL R4, R15, R4, !P1 ;  /* 0x000000040f047207 */ /* 0x000fc40004800000 */
[----:B------:R-:W-:Y:S01]  /*0300*/  SEL R15, R19, R5, !P1 ;  /* 0x00000005130f7207 */ /* 0x000fe20004800000 */
[----:B------:R-:W-:Y:S01]  /*0310*/  IMAD.X R19, RZ, RZ, R7, P2 ;  /* 0x000000ffff137224 */ /* 0x000fe200010e0607 */
[----:B------:R-:W-:Y:S02]  /*0320*/  SEL R5, R17, R6, !P0 ;  /* 0x0000000611057207 */ /* 0x000fe40004000000 */
[----:B----4-:R-:W-:Y:S02]  /*0330*/  IADD3 R17, P1, R12, 0x3, RZ ;  /* 0x000000030c117810 */ /* 0x010fe40007f3e0ff */
[----:B------:R-:W-:Y:S02]  /*0340*/  SEL R16, R19, R7, !P0 ;  /* 0x0000000713107207 */ /* 0x000fe40004000000 */
[----:B------:R-:W-:Y:S01]  /*0350*/  ISETP.GE.AND P0, PT, R13, RZ, PT ;  /* 0x000000ff0d00720c */ /* 0x000fe20003f06270 */
[----:B------:R-:W-:Y:S01]  /*0360*/  IMAD.X R7, RZ, RZ, R13, P1 ;  /* 0x000000ffff077224 */ /* 0x000fe200008e060d */
[----:B------:R-:W-:-:S02]  /*0370*/  LEA R14, P1, R4, UR6, 0x2 ;  /* 0x00000006040e7c11 */ /* 0x000fc4000f8210ff */
[----:B------:R-:W-:Y:S02]  /*0380*/  LEA R6, P2, R5, UR6, 0x2 ;  /* 0x0000000605067c11 */ /* 0x000fe4000f8410ff */
[----:B------:R-:W-:Y:S02]  /*0390*/  SEL R13, R7, R13, !P0 ;  /* 0x0000000d070d7207 */ /* 0x000fe40004000000 */
[----:B------:R-:W-:Y:S02]  /*03a0*/  LEA.HI.X R15, R4, UR7, R15, 0x2, P1 ;  /* 0x00000007040f7c11 */ /* 0x000fe400088f140f */
[----:B------:R-:W-:Y:S02]  /*03b0*/  LEA.HI.X R7, R5, UR7, R16, 0x2, P2 ;  /* 0x0000000705077c11 */ /* 0x000fe400090f1410 */
[----:B------:R-:W1:Y:S01]  /*03c0*/  LDC.64 R4, c[0x0][0x230] ;  /* 0x00008c00ff047b82 */ /* 0x000e620000000a00 */
[----:B------:R-:W-:Y:S02]  /*03d0*/  SEL R17, R17, R12, !P0 ;  /* 0x0000000c11117207 */ /* 0x000fe40004000000 */
[----:B------:R-:W-:Y:S01]  /*03e0*/  SHF.R.S32.HI R12, RZ, 0x6, R3 ;  /* 0x00000006ff0c7819 */ /* 0x000fe20000011403 */
[----:B------:R-:W-:-:S02]  /*03f0*/  IMAD R3, R13, 0xc, RZ ;  /* 0x0000000c0d037824 */ /* 0x000fc400078e02ff */
[----:B------:R-:W-:-:S04]  /*0400*/  IMAD.WIDE.U32 R10, R17, 0xc, R10 ;  /* 0x0000000c110a7825 */ /* 0x000fc800078e000a */
[----:B------:R-:W-:-:S04]  /*0410*/  IMAD.WIDE.U32 R18, R17, 0xc, R8 ;  /* 0x0000000c11127825 */ /* 0x000fc800078e0008 */
[----:B------:R-:W-:-:S04]  /*0420*/  IMAD.WIDE.U32 R14, R17, 0xc, R14 ;  /* 0x0000000c110e7825 */ /* 0x000fc800078e000e */
[----:B------:R-:W-:-:S04]  /*0430*/  IMAD.WIDE.U32 R6, R17, 0xc, R6 ;  /* 0x0000000c11067825 */ /* 0x000fc800078e0006 */
[----:B------:R-:W-:Y:S02]  /*0440*/  IMAD R17, R12, 0x9, RZ ;  /* 0x000000090c117824 */ /* 0x000fe400078e02ff */
[----:B------:R-:W-:Y:S02]  /*0450*/  IMAD.IADD R9, R11, 0x1, R3 ;  /* 0x000000010b097824 */ /* 0x000fe400078e0203 */
[C---:B------:R-:W-:Y:S02]  /*0460*/  IMAD.IADD R19, R3.reuse, 0x1, R19 ;  /* 0x0000000103137824 */ /* 0x040fe400078e0213 */
[C---:B------:R-:W-:Y:S02]  /*0470*/  IMAD.IADD R15, R3.reuse, 0x1, R15 ;  /* 0x00000001030f7824 */ /* 0x040fe400078e020f */
[----:B------:R-:W-:Y:S02]  /*0480*/  IMAD.MOV.U32 R8, RZ, RZ, R10 ;  /* 0x000000ffff087224 */ /* 0x000fe400078e000a */
[----:B------:R-:W-:-:S02]  /*0490*/  IMAD.IADD R13, R3, 0x1, R7 ;  /* 0x00000001030d7824 */ /* 0x000fc400078e0207 */
[----:B------:R-:W-:Y:S02]  /*04a0*/  IMAD.MOV.U32 R12, RZ, RZ, R6 ;  /* 0x000000ffff0c7224 */ /* 0x000fe400078e0006 */
[----:B------:R-:W-:-:S04]  /*04b0*/  IMAD.WIDE R8, R17, 0x4, R8 ;  /* 0x0000000411087825 */ /* 0x000fc800078e0208 */
[C---:B------:R-:W-:Y:S02]  /*04c0*/  IMAD.WIDE R10, R17.reuse, 0x4, R18 ;  /* 0x00000004110a7825 */ /* 0x040fe400078e0212 */
[----:B------:R-:W2:Y:S02]  /*04d0*/  LDG.E.EL R9, desc[UR4][R8.64] ;  /* 0x0000000408097981 */ /* 0x000ea4000c2e1900 */
[C---:B------:R-:W-:Y:S02]  /*04e0*/  IMAD.WIDE R6, R17.reuse, 0x4, R14 ;  /* 0x0000000411067825 */ /* 0x040fe400078e020e */
[----:B------:R-:W3:Y:S02]  /*04f0*/  LDG.E.EL R10, desc[UR4][R10.64] ;  /* 0x000000040a0a7981 */ /* 0x000ee4000c2e1900 */
[----:B------:R-:W-:Y:S02]  /*0500*/  IMAD.WIDE R12, R17, 0x4, R12 ;  /* 0x00000004110c7825 */ /* 0x000fe400078e020c */
[----:B------:R-:W2:Y:S02]  /*0510*/  LDG.E.EL R6, desc[UR4][R6.64] ;  /* 0x0000000406067981 */ /* 0x000ea4000c2e1900 */
[----:B-1----:R-:W-:-:S02]  /*0520*/  IMAD.WIDE R4, R2, 0x4, R4 ;  /* 0x0000000402047825 */ /* 0x002fc400078e0204 */
[----:B------:R-:W3:Y:S01]  /*0530*/  LDG.E.EL R13, desc[UR4][R12.64] ;  /* 0x000000040c0d7981 */ /* 0x000ee2000c2e1900 */
[----:B------:R-:W1:Y:S03]  /*0540*/  LDC.64 R2, c[0x0][0x238] ;  /* 0x00008e00ff027b82 */ /* 0x000e660000000a00 */
[----:B------:R-:W4:Y:S01]  /*0550*/  LDG.E.EL.64 R4, desc[UR4][R4.64] ;  /* 0x0000000404047981 */ /* 0x000f22000c2e1b00 */
[----:B-1----:R-:W-:-:S04]  /*0560*/  IMAD.WIDE R2, R0, 0x4, R2 ;  /* 0x0000000400027825 */ /* 0x002fc800078e0202 */
[----:B--2---:R-:W-:Y:S01]  /*0570*/  FADD R14, -R9, R6 ;  /* 0x00000006090e7221 */ /* 0x004fe20000000100 */
[----:B---3--:R-:W-:-:S03]  /*0580*/  FADD R15, -R10, R13 ;  /* 0x0000000d0a0f7221 */ /* 0x008fc60000000100 */
[----:B----4-:R-:W-:Y:S01]  /*0590*/  FFMA R14, R4, R14, R9 ;  /* 0x0000000e040e7223 */ /* 0x010fe20000000009 */
[----:B------:R-:W-:-:S05]  /*05a0*/  FFMA R15, R5, R15, R10 ;  /* 0x0000000f050f7223 */ /* 0x000fca000000000a */
[----:B------:R-:W-:Y:S01]  /*05b0*/  STG.E.64 desc[UR4][R2.64], R14 ;  /* 0x0000000e02007986 */ /* 0x000fe2000c101b04 */
[----:B------:R-:W-:Y:S05]  /*05c0*/  EXIT ;  /* 0x000000000000794d */ /* 0x000fea0003800000 */
.L_x_0:
[----:B------:R-:W-:-:S00]  /*05d0*/  BRA `(.L_x_0) ;  /* 0xfffffffc00fc7947 */ /* 0x000fc0000383ffff */
[----:B------:R-:W-:-:S00]  /*05e0*/  NOP ;  /* 0x0000000000007918 */ /* 0x000fc00000000000 */
        /* <DEDUP_REMOVED lines=9> */
.L_x_1:


//--------------------- .nv.constant0.triton_poi_fused__unsafe_index_add_mul_sub_40 --------------------------
	.section	.nv.constant0.triton_poi_fused__unsafe_index_add_mul_sub_40,"a",@progbits
	.sectionflags	@""
	.align	4
.nv.constant0.triton_poi_fused__unsafe_index_add_mul_sub_40:
	.zero		580
